	.headerflags	@"EF_CUDA_TEXMODE_UNIFIED EF_CUDA_64BIT_ADDRESS EF_CUDA_SM86 EF_CUDA_VIRTUAL_SM(EF_CUDA_SM86)"
	.elftype	@"ET_EXEC"


//--------------------- .nv.info                  --------------------------
	.section	.nv.info,"",@"SHT_CUDA_INFO"
	.align	4


	//----- nvinfo : EIATTR_REGCOUNT
	.align		4
        /*0000*/ 	.byte	0x04, 0x2f
        /*0002*/ 	.short	(.L_1 - .L_0)
	.align		4
.L_0:
        /*0004*/ 	.word	index@(triton_poi_fused__to_copy_mul_14)
        /*0008*/ 	.word	0x0000001e


	//----- nvinfo : EIATTR_MIN_STACK_SIZE
	.align		4
.L_1:
        /*000c*/ 	.byte	0x04, 0x12
        /*000e*/ 	.short	(.L_3 - .L_2)
	.align		4
.L_2:
        /*0010*/ 	.word	index@(triton_poi_fused__to_copy_mul_14)
        /*0014*/ 	.word	0x00000000


	//----- nvinfo : EIATTR_FRAME_SIZE
	.align		4
.L_3:
        /*0018*/ 	.byte	0x04, 0x11
        /*001a*/ 	.short	(.L_5 - .L_4)
	.align		4
.L_4:
        /*001c*/ 	.word	index@(triton_poi_fused__to_copy_mul_14)
        /*0020*/ 	.word	0x00000000


	//----- nvinfo : EIATTR_MIN_STACK_SIZE
	.align		4
.L_5:
        /*0024*/ 	.byte	0x04, 0x12
        /*0026*/ 	.short	(.L_7 - .L_6)
	.align		4
.L_6:
        /*0028*/ 	.word	index@(triton_poi_fused__to_copy_mul_14)
        /*002c*/ 	.word	0x00000000
.L_7:


//--------------------- .nv.info.triton_poi_fused__to_copy_mul_14 --------------------------
	.section	.nv.info.triton_poi_fused__to_copy_mul_14,"",@"SHT_CUDA_INFO"
	.sectionflags	@""
	.align	4


	//----- nvinfo : EIATTR_CUDA_API_VERSION
	.align		4
        /*0000*/ 	.byte	0x04, 0x37
        /*0002*/ 	.short	(.L_9 - .L_8)
.L_8:
        /*0004*/ 	.word	0x0000007c


	//----- nvinfo : EIATTR_SW2861232_WAR
	.align		4
.L_9:
        /*0008*/ 	.byte	0x01, 0x35
	.zero		2


	//----- nvinfo : EIATTR_PARAM_CBANK
	.align		4
        /*000c*/ 	.byte	0x04, 0x0a
        /*000e*/ 	.short	(.L_11 - .L_10)
	.align		4
.L_10:
        /*0010*/ 	.word	index@(.nv.constant0.triton_poi_fused__to_copy_mul_14)
        /*0014*/ 	.short	0x0160
        /*0016*/ 	.short	0x0030


	//----- nvinfo : EIATTR_CBANK_PARAM_SIZE
	.align		4
.L_11:
        /*0018*/ 	.byte	0x03, 0x19
        /*001a*/ 	.short	0x0030


	//----- nvinfo : EIATTR_KPARAM_INFO
	.align		4
        /*001c*/ 	.byte	0x04, 0x17
        /*001e*/ 	.short	(.L_13 - .L_12)
.L_12:
        /*0020*/ 	.word	0x00000000
        /*0024*/ 	.short	0x0005
        /*0026*/ 	.short	0x0028
        /*0028*/ 	.byte	0x00, 0xf4, 0x21, 0x00


	//----- nvinfo : EIATTR_KPARAM_INFO
	.align		4
.L_13:
        /*002c*/ 	.byte	0x04, 0x17
        /*002e*/ 	.short	(.L_15 - .L_14)
.L_14:
        /*0030*/ 	.word	0x00000000
        /*0034*/ 	.short	0x0004
        /*0036*/ 	.short	0x0020
        /*0038*/ 	.byte	0x00, 0xf0, 0x11, 0x00


	//----- nvinfo : EIATTR_KPARAM_INFO
	.align		4
.L_15:
        /*003c*/ 	.byte	0x04, 0x17
        /*003e*/ 	.short	(.L_17 - .L_16)
.L_16:
        /*0040*/ 	.word	0x00000000
        /*0044*/ 	.short	0x0003
        /*0046*/ 	.short	0x0018
        /*0048*/ 	.byte	0x00, 0xf4, 0x21, 0x00


	//----- nvinfo : EIATTR_KPARAM_INFO
	.align		4
.L_17:
        /*004c*/ 	.byte	0x04, 0x17
        /*004e*/ 	.short	(.L_19 - .L_18)
.L_18:
        /*0050*/ 	.word	0x00000000
        /*0054*/ 	.short	0x0002
        /*0056*/ 	.short	0x0010
        /*0058*/ 	.byte	0x00, 0xf4, 0x21, 0x00


	//----- nvinfo : EIATTR_KPARAM_INFO
	.align		4
.L_19:
        /*005c*/ 	.byte	0x04, 0x17
        /*005e*/ 	.short	(.L_21 - .L_20)
.L_20:
        /*0060*/ 	.word	0x00000000
        /*0064*/ 	.short	0x0001
        /*0066*/ 	.short	0x0008
        /*0068*/ 	.byte	0x00, 0xf4, 0x21, 0x00


	//----- nvinfo : EIATTR_KPARAM_INFO
	.align		4
.L_21:
        /*006c*/ 	.byte	0x04, 0x17
        /*006e*/ 	.short	(.L_23 - .L_22)
.L_22:
        /*0070*/ 	.word	0x00000000
        /*0074*/ 	.short	0x0000
        /*0076*/ 	.short	0x0000
        /*0078*/ 	.byte	0x00, 0xf4, 0x21, 0x00


	//----- nvinfo : EIATTR_MAXREG_COUNT
	.align		4
.L_23:
        /*007c*/ 	.byte	0x03, 0x1b
        /*007e*/ 	.short	0x00ff


	//----- nvinfo : EIATTR_EXIT_INSTR_OFFSETS
	.align		4
        /*0080*/ 	.byte	0x04, 0x1c
        /*0082*/ 	.short	(.L_25 - .L_24)


	//   ....[0]....
.L_24:
        /*0084*/ 	.word	0x000004e0


	//----- nvinfo : EIATTR_REQNTID
	.align		4
.L_25:
        /*0088*/ 	.byte	0x04, 0x10
        /*008a*/ 	.short	(.L_27 - .L_26)
.L_26:
        /*008c*/ 	.word	0x00000080
        /*0090*/ 	.word	0x00000001
        /*0094*/ 	.word	0x00000001
.L_27:


//--------------------- .nv.callgraph             --------------------------
	.section	.nv.callgraph,"",@"SHT_CUDA_CALLGRAPH"
	.align	4
	.sectionentsize	8
	.align		4
        /*0000*/ 	.word	0x00000000
	.align		4
        /*0004*/ 	.word	0xffffffff
	.align		4
        /*0008*/ 	.word	0x00000000
	.align		4
        /*000c*/ 	.word	0xfffffffe
	.align		4
        /*0010*/ 	.word	0x00000000
	.align		4
        /*0014*/ 	.word	0xfffffffd
	.align		4
        /*0018*/ 	.word	0x00000000
	.align		4
        /*001c*/ 	.word	0xfffffffc


//--------------------- .nv.rel.action            --------------------------
	.section	.nv.rel.action,"",@"SHT_CUDA_RELOCINFO"
	.align	8
	.sectionentsize	8
        /*0000*/ 	.byte	0x73, 0x00, 0x00, 0x00, 0x00, 0x00, 0x00, 0x00, 0x00, 0x00, 0x00, 0x11, 0x25, 0x00, 0x05, 0x36


//--------------------- .nv.constant0.triton_poi_fused__to_copy_mul_14 --------------------------
	.section	.nv.constant0.triton_poi_fused__to_copy_mul_14,"a",@progbits
	.sectionflags	@""
	.align	4
.nv.constant0.triton_poi_fused__to_copy_mul_14:
	.zero		400


//--------------------- .text.triton_poi_fused__to_copy_mul_14 --------------------------
	.section	.text.triton_poi_fused__to_copy_mul_14,"ax",@progbits
	.sectioninfo	@"SHI_REGISTERS=30"
	.align	128
        .global         triton_poi_fused__to_copy_mul_14
        .type           triton_poi_fused__to_copy_mul_14,@function
        .size           triton_poi_fused__to_copy_mul_14,(.L_x_1 - triton_poi_fused__to_copy_mul_14)
        .other          triton_poi_fused__to_copy_mul_14,@"STO_CUDA_ENTRY STV_DEFAULT"
triton_poi_fused__to_copy_mul_14:
.text.triton_poi_fused__to_copy_mul_14:
[----:B------:R-:W-:Y:S02]  /*0000*/  MOV R1, c[0x0][0x28] ;  /* 0x00000a0000017a02 */ /* 0x000fe40000000f00 */
[----:B------:R-:W0:Y:S01]  /*0010*/  S2R R0, SR_TID.X ;  /* 0x0000000000007919 */ /* 0x000e220000002100 */
[----:B------:R-:W-:Y:S01]  /*0020*/  ULDC.64 UR4, c[0x0][0x118] ;  /* 0x0000460000047ab9 */ /* 0x000fe20000000a00 */
[----:B------:R-:W-:Y:S02]  /*0030*/  MOV R12, 0x4 ;  /* 0x00000004000c7802 */ /* 0x000fe40000000f00 */
[----:B------:R-:W1:Y:S01]  /*0040*/  S2R R3, SR_CTAID.X ;  /* 0x0000000000037919 */ /* 0x000e620000002500 */
[----:B0-----:R-:W-:-:S04]  /*0050*/  SHF.L.U32 R0, R0, 0x3, RZ ;  /* 0x0000000300007819 */ /* 0x001fc800000006ff */
[----:B------:R-:W-:Y:S02]  /*0060*/  LOP3.LUT R0, R0, 0x3f8, RZ, 0xc0, !PT ;  /* 0x000003f800007812 */ /* 0x000fe400078ec0ff */
[----:B-1----:R-:W-:-:S03]  /*0070*/  SHF.R.S32.HI R9, RZ, 0x15, R3 ;  /* 0x00000015ff097819 */ /* 0x002fc60000011403 */
[----:B------:R-:W-:Y:S01]  /*0080*/  IMAD R0, R3, 0x400, R0 ;  /* 0x0000040003007824 */ /* 0x000fe200078e0200 */
[----:B------:R-:W-:-:S03]  /*0090*/  SGXT R9, R9, 0x1 ;  /* 0x000000010909781a */ /* 0x000fc60000000200 */
[----:B------:R-:W-:Y:S01]  /*00a0*/  IMAD.HI R2, R0, 0x2aaaaaab, RZ ;  /* 0x2aaaaaab00027827 */ /* 0x000fe200078e02ff */
[----:B------:R-:W-:-:S04]  /*00b0*/  LEA.HI R10, R9, R0, RZ, 0x6 ;  /* 0x00000000090a7211 */ /* 0x000fc800078f30ff */
[----:B------:R-:W-:Y:S02]  /*00c0*/  SHF.R.U32.HI R3, RZ, 0x1f, R2 ;  /* 0x0000001fff037819 */ /* 0x000fe40000011602 */
[----:B------:R-:W-:Y:S02]  /*00d0*/  SHF.R.S32.HI R6, RZ, 0x6, R10 ;  /* 0x00000006ff067819 */ /* 0x000fe4000001140a */
[CC--:B------:R-:W-:Y:S02]  /*00e0*/  LEA.HI.SX32 R5, R2.reuse, R3.reuse, 0x19 ;  /* 0x0000000302057211 */ /* 0x0c0fe400078fcaff */
[----:B------:R-:W-:Y:S01]  /*00f0*/  LEA.HI.SX32 R13, R2, R3, 0xd ;  /* 0x00000003020d7211 */ /* 0x000fe200078f6aff */
[----:B------:R-:W-:Y:S01]  /*0100*/  IMAD.HI R7, R6, 0x2aaaaaab, RZ ;  /* 0x2aaaaaab06077827 */ /* 0x000fe200078e02ff */
[----:B------:R-:W-:Y:S02]  /*0110*/  SHF.R.S32.HI R8, RZ, 0x1f, R5 ;  /* 0x0000001fff087819 */ /* 0x000fe40000011405 */
[----:B------:R-:W-:Y:S01]  /*0120*/  MOV R3, 0x2 ;  /* 0x0000000200037802 */ /* 0x000fe20000000f00 */
[----:B------:R-:W-:Y:S01]  /*0130*/  IMAD R4, R5, -0x300, R0 ;  /* 0xfffffd0005047824 */ /* 0x000fe200078e0200 */
[----:B------:R-:W-:-:S02]  /*0140*/  LEA.HI R11, R8, R5, RZ, 0xc ;  /* 0x00000005080b7211 */ /* 0x000fc400078f60ff */
[----:B------:R-:W-:Y:S01]  /*0150*/  SHF.R.U32.HI R8, RZ, 0x1, R7 ;  /* 0x00000001ff087819 */ /* 0x000fe20000011607 */
[----:B------:R-:W-:Y:S01]  /*0160*/  IMAD R4, R5, 0x900, R4 ;  /* 0x0000090005047824 */ /* 0x000fe200078e0204 */
[----:B------:R-:W-:Y:S02]  /*0170*/  LOP3.LUT R2, R11, 0xfffff000, RZ, 0xc0, !PT ;  /* 0xfffff0000b027812 */ /* 0x000fe400078ec0ff */
[----:B------:R-:W-:Y:S02]  /*0180*/  LEA.HI R7, R7, R8, RZ, 0x1 ;  /* 0x0000000807077211 */ /* 0x000fe400078f08ff */
[----:B------:R-:W-:Y:S01]  /*0190*/  IADD3 R4, R4, 0x300, RZ ;  /* 0x0000030004047810 */ /* 0x000fe20007ffe0ff */
[----:B------:R-:W-:Y:S02]  /*01a0*/  IMAD.IADD R8, R5, 0x1, -R2 ;  /* 0x0000000105087824 */ /* 0x000fe400078e0a02 */
[----:B------:R-:W-:Y:S02]  /*01b0*/  IMAD R2, R7, -0xc, R6 ;  /* 0xfffffff407027824 */ /* 0x000fe400078e0206 */
[----:B------:R-:W-:Y:S01]  /*01c0*/  IMAD R13, R13, 0xc000, R8 ;  /* 0x0000c0000d0d7824 */ /* 0x000fe200078e0208 */
[----:B------:R-:W-:Y:S01]  /*01d0*/  IADD3 R8, R0, 0x4, RZ ;  /* 0x0000000400087810 */ /* 0x000fe20007ffe0ff */
[----:B------:R-:W-:Y:S01]  /*01e0*/  IMAD.WIDE R4, R4, R3, c[0x0][0x160] ;  /* 0x0000580004047625 */ /* 0x000fe200078e0203 */
[----:B------:R-:W-:-:S03]  /*01f0*/  LOP3.LUT R11, R10, 0xffffffc0, RZ, 0xc0, !PT ;  /* 0xffffffc00a0b7812 */ /* 0x000fc600078ec0ff */
[----:B------:R-:W-:Y:S01]  /*0200*/  IMAD R13, R2, 0x1000, R13 ;  /* 0x00001000020d7824 */ /* 0x000fe200078e020d */
[----:B------:R-:W-:Y:S01]  /*0210*/  LEA.HI R2, R9, R8, RZ, 0x6 ;  /* 0x0000000809027211 */ /* 0x000fe200078f30ff */
[----:B------:R-:W2:Y:S01]  /*0220*/  LDG.E.128 R4, [R4.64] ;  /* 0x0000000404047981 */ /* 0x000ea2000c1e1d00 */
[----:B------:R-:W-:Y:S01]  /*0230*/  IADD3 R9, R0, -R11, RZ ;  /* 0x8000000b00097210 */ /* 0x000fe20007ffe0ff */
[----:B------:R-:W-:Y:S01]  /*0240*/  IMAD.WIDE R16, R13, R12, c[0x0][0x168] ;  /* 0x00005a000d107625 */ /* 0x000fe200078e020c */
[----:B------:R-:W-:-:S04]  /*0250*/  LOP3.LUT R11, R2, 0xffffffc0, RZ, 0xc0, !PT ;  /* 0xffffffc0020b7812 */ /* 0x000fc800078ec0ff */
[----:B------:R-:W3:Y:S01]  /*0260*/  LDG.E.EL R2, [R16.64] ;  /* 0x0000000410027981 */ /* 0x000ee2000c2e1900 */
[----:B------:R-:W-:Y:S02]  /*0270*/  IMAD.IADD R11, R8, 0x1, -R11 ;  /* 0x00000001080b7824 */ /* 0x000fe400078e0a0b */
[----:B------:R-:W-:-:S04]  /*0280*/  IMAD.WIDE R8, R9, R12, c[0x0][0x170] ;  /* 0x00005c0009087625 */ /* 0x000fc800078e020c */
[----:B------:R-:W-:Y:S02]  /*0290*/  IMAD.WIDE R12, R11, R12, c[0x0][0x170] ;  /* 0x00005c000b0c7625 */ /* 0x000fe400078e020c */
[----:B------:R-:W4:Y:S04]  /*02a0*/  LDG.E.EL.128 R8, [R8.64] ;  /* 0x0000000408087981 */ /* 0x000f28000c2e1d00 */
[----:B------:R-:W5:Y:S01]  /*02b0*/  LDG.E.EL.128 R12, [R12.64] ;  /* 0x000000040c0c7981 */ /* 0x000f62000c2e1d00 */
[C---:B--2---:R-:W-:Y:S01]  /*02c0*/  PRMT R18, R4.reuse, 0x7632, R18 ;  /* 0x0000763204127816 */ /* 0x044fe20000000012 */
[C---:B------:R-:W-:Y:S01]  /*02d0*/  IMAD.U32 R21, R5.reuse, 0x10000, RZ ;  /* 0x0001000005157824 */ /* 0x040fe200078e00ff */
[----:B------:R-:W-:Y:S02]  /*02e0*/  SHF.L.U32 R19, R4, 0x10, RZ ;  /* 0x0000001004137819 */ /* 0x000fe400000006ff */
[----:B------:R-:W-:Y:S01]  /*02f0*/  PRMT R4, R5, 0x7632, R4 ;  /* 0x0000763205047816 */ /* 0x000fe20000000004 */
[----:B------:R-:W-:Y:S01]  /*0300*/  IMAD.U32 R5, R18, 0x10000, RZ ;  /* 0x0001000012057824 */ /* 0x000fe200078e00ff */
[----:B------:R-:W-:Y:S01]  /*0310*/  PRMT R20, R6, 0x7632, R20 ;  /* 0x0000763206147816 */ /* 0x000fe20000000014 */
[----:B---3--:R-:W-:Y:S01]  /*0320*/  FMUL R21, R2, R21 ;  /* 0x0000001502157220 */ /* 0x008fe20000400000 */
[----:B------:R-:W-:Y:S01]  /*0330*/  SHF.L.U32 R17, R6, 0x10, RZ ;  /* 0x0000001006117819 */ /* 0x000fe200000006ff */
[----:B------:R-:W-:Y:S01]  /*0340*/  FMUL R19, R2, R19 ;  /* 0x0000001302137220 */ /* 0x000fe20000400000 */
[----:B------:R-:W-:-:S02]  /*0350*/  PRMT R6, R7, 0x7632, R6 ;  /* 0x0000763207067816 */ /* 0x000fc40000000006 */
[----:B------:R-:W-:Y:S01]  /*0360*/  SHF.L.U32 R25, R7, 0x10, RZ ;  /* 0x0000001007197819 */ /* 0x000fe200000006ff */
[----:B------:R-:W-:Y:S01]  /*0370*/  IMAD.U32 R7, R4, 0x10000, RZ ;  /* 0x0001000004077824 */ /* 0x000fe200078e00ff */
[----:B------:R-:W-:Y:S01]  /*0380*/  SHF.L.U32 R23, R20, 0x10, RZ ;  /* 0x0000001014177819 */ /* 0x000fe200000006ff */
[----:B------:R-:W-:Y:S01]  /*0390*/  IMAD.U32 R27, R6, 0x10000, RZ ;  /* 0x00010000061b7824 */ /* 0x000fe200078e00ff */
[C---:B------:R-:W-:Y:S01]  /*03a0*/  FMUL R4, R2.reuse, R5 ;  /* 0x0000000502047220 */ /* 0x040fe20000400000 */
[C---:B------:R-:W-:Y:S01]  /*03b0*/  FMUL R6, R2.reuse, R7 ;  /* 0x0000000702067220 */ /* 0x040fe20000400000 */
[C---:B------:R-:W-:Y:S01]  /*03c0*/  FMUL R17, R2.reuse, R17 ;  /* 0x0000001102117220 */ /* 0x040fe20000400000 */
[C---:B------:R-:W-:Y:S01]  /*03d0*/  FMUL R16, R2.reuse, R23 ;  /* 0x0000001702107220 */ /* 0x040fe20000400000 */
[C---:B------:R-:W-:Y:S01]  /*03e0*/  FMUL R18, R2.reuse, R27 ;  /* 0x0000001b02127220 */ /* 0x040fe20000400000 */
[----:B------:R-:W-:Y:S01]  /*03f0*/  FMUL R25, R2, R25 ;  /* 0x0000001902197220 */ /* 0x000fe20000400000 */
[----:B----4-:R-:W-:Y:S01]  /*0400*/  FMUL R5, R10, R21 ;  /* 0x000000150a057220 */ /* 0x010fe20000400000 */
[----:B------:R-:W-:Y:S01]  /*0410*/  FMUL R6, R11, R6 ;  /* 0x000000060b067220 */ /* 0x000fe20000400000 */
[----:B------:R-:W-:Y:S01]  /*0420*/  FMUL R8, R8, R19 ;  /* 0x0000001308087220 */ /* 0x000fe20000400000 */
[----:B------:R-:W-:Y:S01]  /*0430*/  FMUL R9, R9, R4 ;  /* 0x0000000409097220 */ /* 0x000fe20000400000 */
[----:B-----5:R-:W-:Y:S01]  /*0440*/  FMUL R12, R12, R17 ;  /* 0x000000110c0c7220 */ /* 0x020fe20000400000 */
[----:B------:R-:W-:Y:S01]  /*0450*/  FMUL R13, R13, R16 ;  /* 0x000000100d0d7220 */ /* 0x000fe20000400000 */
[----:B------:R-:W-:Y:S01]  /*0460*/  FMUL R7, R14, R25 ;  /* 0x000000190e077220 */ /* 0x000fe20000400000 */
[----:B------:R-:W-:Y:S01]  /*0470*/  FMUL R18, R15, R18 ;  /* 0x000000120f127220 */ /* 0x000fe20000400000 */
[----:B------:R-:W-:Y:S01]  /*0480*/  F2FP.BF16.PACK_AB R5, R6, R5 ;  /* 0x000000050605723e */ /* 0x000fe200000010ff */
[----:B------:R-:W-:Y:S01]  /*0490*/  IMAD.WIDE R2, R0, R3, c[0x0][0x178] ;  /* 0x00005e0000027625 */ /* 0x000fe200078e0203 */
[----:B------:R-:W-:-:S02]  /*04a0*/  F2FP.BF16.PACK_AB R4, R9, R8 ;  /* 0x000000080904723e */ /* 0x000fc400000010ff */
[----:B------:R-:W-:Y:S02]  /*04b0*/  F2FP.BF16.PACK_AB R6, R13, R12 ;  /* 0x0000000c0d06723e */ /* 0x000fe400000010ff */
[----:B------:R-:W-:-:S05]  /*04c0*/  F2FP.BF16.PACK_AB R7, R18, R7 ;  /* 0x000000071207723e */ /* 0x000fca00000010ff */
[----:B------:R-:W-:Y:S01]  /*04d0*/  STG.E.128 [R2.64], R4 ;  /* 0x0000000402007986 */ /* 0x000fe2000c101d04 */
[----:B------:R-:W-:Y:S05]  /*04e0*/  EXIT ;  /* 0x000000000000794d */ /* 0x000fea0003800000 */
.L_x_0:
[----:B------:R-:W-:-:S00]  /*04f0*/  BRA `(.L_x_0) ;  /* 0xfffffff000007947 */ /* 0x000fc0000383ffff */
[----:B------:R-:W-:-:S00]  /*0500*/  NOP ;  /* 0x0000000000007918 */ /* 0x000fc00000000000 */
[----:B------:R-:W-:-:S00]  /*0510*/  NOP ;  /* 0x0000000000007918 */ /* 0x000fc00000000000 */
[----:B------:R-:W-:-:S00]  /*0520*/  NOP ;  /* 0x0000000000007918 */ /* 0x000fc00000000000 */
[----:B------:R-:W-:-:S00]  /*0530*/  NOP ;  /* 0x0000000000007918 */ /* 0x000fc00000000000 */
[----:B------:R-:W-:-:S00]  /*0540*/  NOP ;  /* 0x0000000000007918 */ /* 0x000fc00000000000 */
[----:B------:R-:W-:-:S00]  /*0550*/  NOP ;  /* 0x0000000000007918 */ /* 0x000fc00000000000 */
[----:B------:R-:W-:-:S00]  /*0560*/  NOP ;  /* 0x0000000000007918 */ /* 0x000fc00000000000 */
[----:B------:R-:W-:-:S00]  /*0570*/  NOP ;  /* 0x0000000000007918 */ /* 0x000fc00000000000 */
.L_x_1:
